//
// Generated by NVIDIA NVVM Compiler
//
// Compiler Build ID: CL-36424714
// Cuda compilation tools, release 13.0, V13.0.88
// Based on NVVM 20.0.0
//

.version 9.0
.target sm_100
.address_size 64

	// .globl	default_function_kernel

.visible .entry default_function_kernel(
	.param .u64 .ptr .align 1 default_function_kernel_param_0,
	.param .u64 .ptr .align 1 default_function_kernel_param_1
)
.maxntid 32
{
	.reg .pred 	%p<8>;
	.reg .b32 	%r<14>;
	.reg .b32 	%f<38>;
	.reg .b64 	%rd<9>;

	ld.param.u64 	%rd1, [default_function_kernel_param_0];
	ld.param.u64 	%rd2, [default_function_kernel_param_1];
	mov.u32 	%r1, %ctaid.x;
	shl.b32 	%r5, %r1, 4;
	mov.u32 	%r2, %tid.x;
	shr.u32 	%r6, %r2, 1;
	or.b32  	%r7, %r5, %r6;
	setp.gt.u32 	%p1, %r7, 8378;
	@%p1 bra 	$L__BB0_4;
	cvta.to.global.u64 	%rd3, %rd2;
	shl.b32 	%r8, %r1, 5;
	or.b32  	%r3, %r8, %r2;
	mul.wide.u32 	%rd4, %r3, 4;
	add.s64 	%rd5, %rd3, %rd4;
	ld.global.nc.f32 	%f1, [%rd5];
	abs.f32 	%f2, %f1;
	fma.rn.f32 	%f7, %f1, %f1, 0f3F800000;
	rsqrt.approx.ftz.f32 	%f8, %f7;
	fma.rn.f32 	%f9, %f7, %f8, 0f3F800000;
	rcp.approx.ftz.f32 	%f10, %f9;
	mul.f32 	%f11, %f2, %f10;
	fma.rn.f32 	%f12, %f2, %f11, %f2;
	setp.gt.f32 	%p2, %f2, 0f4B000000;
	selp.f32 	%f3, %f2, %f12, %p2;
	mov.f32 	%f13, 0f3F800000;
	add.rz.f32 	%f14, %f3, %f13;
	mov.b32 	%r9, %f14;
	add.s32 	%r10, %r9, -1061158912;
	and.b32  	%r11, %r10, -8388608;
	mov.b32 	%r4, %f3;
	sub.s32 	%r12, %r4, %r11;
	mov.b32 	%f15, %r12;
	sub.s32 	%r13, 1082130432, %r11;
	mov.b32 	%f16, %r13;
	fma.rn.f32 	%f17, %f16, 0f3E800000, 0fBF800000;
	add.f32 	%f18, %f17, %f15;
	cvt.rn.f32.s32 	%f19, %r11;
	mul.f32 	%f20, %f19, 0f34000000;
	fma.rn.f32 	%f21, %f18, 0fBD39BF78, 0f3DD80012;
	fma.rn.f32 	%f22, %f21, %f18, 0fBE0778E0;
	fma.rn.f32 	%f23, %f22, %f18, 0f3E146475;
	fma.rn.f32 	%f24, %f23, %f18, 0fBE2A68DD;
	fma.rn.f32 	%f25, %f24, %f18, 0f3E4CAF9E;
	fma.rn.f32 	%f26, %f25, %f18, 0fBE800042;
	fma.rn.f32 	%f27, %f26, %f18, 0f3EAAAAE6;
	fma.rn.f32 	%f28, %f27, %f18, 0fBF000000;
	mul.f32 	%f29, %f18, %f28;
	fma.rn.f32 	%f30, %f29, %f18, %f18;
	fma.rn.f32 	%f37, %f20, 0f3F317218, %f30;
	setp.lt.u32 	%p3, %r4, 2139095040;
	@%p3 bra 	$L__BB0_3;
	setp.gt.s32 	%p4, %r4, -1082130432;
	fma.rn.f32 	%f31, %f3, 0f7F800000, 0f7F800000;
	selp.f32 	%f32, %f31, %f37, %p4;
	setp.eq.f32 	%p5, %f3, 0f00000000;
	selp.f32 	%f37, 0f80000000, %f32, %p5;
$L__BB0_3:
	setp.gt.f32 	%p6, %f2, 0f4B000000;
	add.f32 	%f33, %f37, 0f3F317218;
	selp.f32 	%f34, %f33, %f37, %p6;
	setp.num.f32 	%p7, %f2, %f2;
	copysign.f32 	%f35, %f1, %f34;
	selp.f32 	%f36, %f35, %f34, %p7;
	cvta.to.global.u64 	%rd6, %rd1;
	add.s64 	%rd8, %rd6, %rd4;
	st.global.f32 	[%rd8], %f36;
$L__BB0_4:
	ret;

}


// ===== COMPILED SASS (sm_100) =====

	.target	sm_100

	.elftype	@"ET_EXEC"


//--------------------- .note.nv.tkinfo           --------------------------
	.section	.note.nv.tkinfo,"",@"SHT_NOTE"
	.sectionflags	@"SHF_NOTE_NV_TKINFO"
	.tkinfo
        /*0018*/ 	.word	0x00000002
        /*0030*/ 	.string	""
        /*0030*/ 	.string	"ptxas"
        /*0030*/ 	.string	"Cuda compilation tools, release 13.0, V13.0.88"
        /*0030*/ 	.string	"Build cuda_13.0.r13.0/compiler.36424714_0"
        /*0030*/ 	.string	"-arch sm_100 -m 64 "



//--------------------- .note.nv.cuinfo           --------------------------
	.section	.note.nv.cuinfo,"",@"SHT_NOTE"
	.sectionflags	@"SHF_NOTE_NV_CUINFO"
        /*0018*/ 	.short	0x0002
        /*001a*/ 	.short	0x0064
        /*001c*/ 	.short	0x0082
	.zero		2


//--------------------- .nv.info                  --------------------------
	.section	.nv.info,"",@"SHT_CUDA_INFO"
	.align	4


	//----- nvinfo : EIATTR_REGCOUNT
	.align		4
        /*0000*/ 	.byte	0x04, 0x2f
        /*0002*/ 	.short	(.L_1 - .L_0)
	.align		4
.L_0:
        /*0004*/ 	.word	index@(default_function_kernel)
        /*0008*/ 	.word	0x0000000c


	//----- nvinfo : EIATTR_FRAME_SIZE
	.align		4
.L_1:
        /*000c*/ 	.byte	0x04, 0x11
        /*000e*/ 	.short	(.L_3 - .L_2)
	.align		4
.L_2:
        /*0010*/ 	.word	index@(default_function_kernel)
        /*0014*/ 	.word	0x00000000


	//----- nvinfo : EIATTR_MIN_STACK_SIZE
	.align		4
.L_3:
        /*0018*/ 	.byte	0x04, 0x12
        /*001a*/ 	.short	(.L_5 - .L_4)
	.align		4
.L_4:
        /*001c*/ 	.word	index@(default_function_kernel)
        /*0020*/ 	.word	0x00000000
.L_5:


//--------------------- .nv.compat                --------------------------
	.section	.nv.compat,"",@"SHT_CUDA_COMPAT_INFO"
	.align	4
        /*0000*/ 	.byte	0x02, 0x09, 0x00, 0x00, 0x02, 0x02, 0x01, 0x00, 0x02, 0x05, 0x05, 0x00, 0x03, 0x07, 0x01, 0x01
        /*0010*/ 	.byte	0x02, 0x03, 0x00, 0x00, 0x02, 0x06, 0x01, 0x00, 0x04, 0x0b, 0x08, 0x00, 0x01, 0x00, 0x00, 0x00
        /*0020*/ 	.byte	0x00, 0x00, 0x00, 0x00


//--------------------- .nv.info.default_function_kernel --------------------------
	.section	.nv.info.default_function_kernel,"",@"SHT_CUDA_INFO"
	.sectionflags	@""
	.align	4


	//----- nvinfo : EIATTR_CUDA_API_VERSION
	.align		4
        /*0000*/ 	.byte	0x04, 0x37
        /*0002*/ 	.short	(.L_7 - .L_6)
.L_6:
        /*0004*/ 	.word	0x00000082


	//----- nvinfo : EIATTR_KPARAM_INFO
	.align		4
.L_7:
        /*0008*/ 	.byte	0x04, 0x17
        /*000a*/ 	.short	(.L_9 - .L_8)
.L_8:
        /*000c*/ 	.word	0x00000000
        /*0010*/ 	.short	0x0001
        /*0012*/ 	.short	0x0008
        /*0014*/ 	.byte	0x00, 0xf5, 0x21, 0x00


	//----- nvinfo : EIATTR_KPARAM_INFO
	.align		4
.L_9:
        /*0018*/ 	.byte	0x04, 0x17
        /*001a*/ 	.short	(.L_11 - .L_10)
.L_10:
        /*001c*/ 	.word	0x00000000
        /*0020*/ 	.short	0x0000
        /*0022*/ 	.short	0x0000
        /*0024*/ 	.byte	0x00, 0xf5, 0x21, 0x00


	//----- nvinfo : EIATTR_SPARSE_MMA_MASK
	.align		4
.L_11:
        /*0028*/ 	.byte	0x03, 0x50
        /*002a*/ 	.short	0x0000


	//----- nvinfo : EIATTR_MAXREG_COUNT
	.align		4
        /*002c*/ 	.byte	0x03, 0x1b
        /*002e*/ 	.short	0x00ff


	//----- nvinfo : EIATTR_MERCURY_ISA_VERSION
	.align		4
        /*0030*/ 	.byte	0x03, 0x5f
        /*0032*/ 	.short	0x0101


	//----- nvinfo : EIATTR_VRC_CTA_INIT_COUNT
	.align		4
        /*0034*/ 	.byte	0x02, 0x4a
	.zero		1
	.zero		1


	//----- nvinfo : EIATTR_EXIT_INSTR_OFFSETS
	.align		4
        /*0038*/ 	.byte	0x04, 0x1c
        /*003a*/ 	.short	(.L_13 - .L_12)


	//   ....[0]....
.L_12:
        /*003c*/ 	.word	0x00000070


	//   ....[1]....
        /*0040*/ 	.word	0x00000390


	//----- nvinfo : EIATTR_MAX_THREADS
	.align		4
.L_13:
        /*0044*/ 	.byte	0x04, 0x05
        /*0046*/ 	.short	(.L_15 - .L_14)
.L_14:
        /*0048*/ 	.word	0x00000020
        /*004c*/ 	.word	0x00000001
        /*0050*/ 	.word	0x00000001


	//----- nvinfo : EIATTR_CBANK_PARAM_SIZE
	.align		4
.L_15:
        /*0054*/ 	.byte	0x03, 0x19
        /*0056*/ 	.short	0x0010


	//----- nvinfo : EIATTR_PARAM_CBANK
	.align		4
        /*0058*/ 	.byte	0x04, 0x0a
        /*005a*/ 	.short	(.L_17 - .L_16)
	.align		4
.L_16:
        /*005c*/ 	.word	index@(.nv.constant0.default_function_kernel)
        /*0060*/ 	.short	0x0380
        /*0062*/ 	.short	0x0010


	//----- nvinfo : EIATTR_SW_WAR
	.align		4
.L_17:
        /*0064*/ 	.byte	0x04, 0x36
        /*0066*/ 	.short	(.L_19 - .L_18)
.L_18:
        /*0068*/ 	.word	0x00000008
.L_19:


//--------------------- .nv.callgraph             --------------------------
	.section	.nv.callgraph,"",@"SHT_CUDA_CALLGRAPH"
	.align	4
	.sectionentsize	8
	.align		4
        /*0000*/ 	.word	0x00000000
	.align		4
        /*0004*/ 	.word	0xffffffff
	.align		4
        /*0008*/ 	.word	0x00000000
	.align		4
        /*000c*/ 	.word	0xfffffffe
	.align		4
        /*0010*/ 	.word	0x00000000
	.align		4
        /*0014*/ 	.word	0xfffffffd
	.align		4
        /*0018*/ 	.word	0x00000000
	.align		4
        /*001c*/ 	.word	0xfffffffc


//--------------------- .text.default_function_kernel --------------------------
	.section	.text.default_function_kernel,"ax",@progbits
	.align	128
        .global         default_function_kernel
        .type           default_function_kernel,@function
        .size           default_function_kernel,(.L_x_1 - default_function_kernel)
        .other          default_function_kernel,@"STO_CUDA_ENTRY STV_DEFAULT"
default_function_kernel:
.text.default_function_kernel:
[----:B------:R-:W-:Y:S01]  /*0000*/  LDC R1, c[0x0][0x37c] ;  /* 0x0000df00ff017b82 */ /* 0x000fe20000000800 */
[----:B------:R-:W0:Y:S07]  /*0010*/  S2R R5, SR_TID.X ;  /* 0x0000000000057919 */ /* 0x000e2e0000002100 */
[----:B------:R-:W1:Y:S02]  /*0020*/  S2UR UR5, SR_CTAID.X ;  /* 0x00000000000579c3 */ /* 0x000e640000002500 */
[----:B-1----:R-:W-:Y:S01]  /*0030*/  USHF.L.U32 UR4, UR5, 0x4, URZ ;  /* 0x0000000405047899 */ /* 0x002fe200080006ff */
[----:B0-----:R-:W-:-:S05]  /*0040*/  SHF.R.U32.HI R0, RZ, 0x1, R5 ;  /* 0x00000001ff007819 */ /* 0x001fca0000011605 */
[----:B------:R-:W-:-:S04]  /*0050*/  LOP3.LUT R0, R0, UR4, RZ, 0xfc, !PT ;  /* 0x0000000400007c12 */ /* 0x000fc8000f8efcff */
[----:B------:R-:W-:-:S13]  /*0060*/  ISETP.GT.U32.AND P0, PT, R0, 0x20ba, PT ;  /* 0x000020ba0000780c */ /* 0x000fda0003f04070 */
[----:B------:R-:W-:Y:S05]  /*0070*/  @P0 EXIT ;  /* 0x000000000000094d */ /* 0x000fea0003800000 */
[----:B------:R-:W0:Y:S01]  /*0080*/  LDC.64 R2, c[0x0][0x388] ;  /* 0x0000e200ff027b82 */ /* 0x000e220000000a00 */
[----:B------:R-:W1:Y:S01]  /*0090*/  LDCU.64 UR6, c[0x0][0x358] ;  /* 0x00006b00ff0677ac */ /* 0x000e620008000a00 */
[----:B------:R-:W-:-:S06]  /*00a0*/  USHF.L.U32 UR4, UR5, 0x5, URZ ;  /* 0x0000000505047899 */ /* 0x000fcc00080006ff */
[----:B------:R-:W-:-:S05]  /*00b0*/  LOP3.LUT R5, R5, UR4, RZ, 0xfc, !PT ;  /* 0x0000000405057c12 */ /* 0x000fca000f8efcff */
[----:B0-----:R-:W-:-:S05]  /*00c0*/  IMAD.WIDE.U32 R2, R5, 0x4, R2 ;  /* 0x0000000405027825 */ /* 0x001fca00078e0002 */
[----:B-1----:R-:W2:Y:S01]  /*00d0*/  LDG.E.CONSTANT R0, desc[UR6][R2.64] ;  /* 0x0000000602007981 */ /* 0x002ea2000c1e9900 */
[----:B------:R-:W-:Y:S02]  /*00e0*/  HFMA2 R8, -RZ, RZ, 1.625, 0 ;  /* 0x3e800000ff087431 */ /* 0x000fe400000001ff */
[C---:B--2---:R-:W-:Y:S01]  /*00f0*/  FFMA R4, R0.reuse, R0, 1 ;  /* 0x3f80000000047423 */ /* 0x044fe20000000000 */
[----:B------:R-:W-:-:S03]  /*0100*/  FSETP.GT.AND P0, PT, |R0|, 8388608, PT ;  /* 0x4b0000000000780b */ /* 0x000fc60003f04200 */
[----:B------:R-:W0:Y:S02]  /*0110*/  MUFU.RSQ R7, R4 ;  /* 0x0000000400077308 */ /* 0x000e240000001400 */
[----:B0-----:R-:W-:-:S06]  /*0120*/  FFMA R7, R4, R7, 1 ;  /* 0x3f80000004077423 */ /* 0x001fcc0000000007 */
[----:B------:R-:W0:Y:S02]  /*0130*/  MUFU.RCP R7, R7 ;  /* 0x0000000700077308 */ /* 0x000e240000001000 */
[----:B0-----:R-:W-:Y:S01]  /*0140*/  FMUL R9, |R0|, R7 ;  /* 0x0000000700097220 */ /* 0x001fe20000400200 */
[----:B------:R-:W-:-:S03]  /*0150*/  MOV R7, 0x3d39bf78 ;  /* 0x3d39bf7800077802 */ /* 0x000fc60000000f00 */
[----:B------:R-:W-:-:S05]  /*0160*/  FFMA R9, |R0|, R9, |R0| ;  /* 0x0000000900097223 */ /* 0x000fca0000000600 */
[----:B------:R-:W-:-:S04]  /*0170*/  FSEL R9, |R0|, R9, P0 ;  /* 0x0000000900097208 */ /* 0x000fc80000000200 */
[C---:B------:R-:W-:Y:S01]  /*0180*/  ISETP.GE.U32.AND P1, PT, R9.reuse, 0x7f800000, PT ;  /* 0x7f8000000900780c */ /* 0x040fe20003f26070 */
[----:B------:R-:W-:-:S03]  /*0190*/  FADD.RZ R6, R9, 1 ;  /* 0x3f80000009067421 */ /* 0x000fc6000000c000 */
[----:B------:R-:W-:Y:S02]  /*01a0*/  ISETP.GT.AND P2, PT, R9, -0x40800000, P1 ;  /* 0xbf8000000900780c */ /* 0x000fe40000f44270 */
[----:B------:R-:W-:-:S04]  /*01b0*/  IADD3 R6, PT, PT, R6, -0x3f400000, RZ ;  /* 0xc0c0000006067810 */ /* 0x000fc80007ffe0ff */
[----:B------:R-:W-:-:S03]  /*01c0*/  LOP3.LUT R6, R6, 0xff800000, RZ, 0xc0, !PT ;  /* 0xff80000006067812 */ /* 0x000fc600078ec0ff */
[----:B------:R-:W-:Y:S02]  /*01d0*/  @P1 MOV R4, 0x7f800000 ;  /* 0x7f80000000041802 */ /* 0x000fe40000000f00 */
[----:B------:R-:W-:Y:S02]  /*01e0*/  IADD3 R3, PT, PT, -R6, 0x40800000, RZ ;  /* 0x4080000006037810 */ /* 0x000fe40007ffe1ff */
[-C--:B------:R-:W-:Y:S02]  /*01f0*/  IADD3 R2, PT, PT, R9, -R6.reuse, RZ ;  /* 0x8000000609027210 */ /* 0x080fe40007ffe0ff */
[----:B------:R-:W-:Y:S01]  /*0200*/  I2FP.F32.S32 R6, R6 ;  /* 0x0000000600067245 */ /* 0x000fe20000201400 */
[----:B------:R-:W-:-:S04]  /*0210*/  FFMA R3, R3, R8, -1 ;  /* 0xbf80000003037423 */ /* 0x000fc80000000008 */
[----:B------:R-:W-:Y:S01]  /*0220*/  FADD R2, R2, R3 ;  /* 0x0000000302027221 */ /* 0x000fe20000000000 */
[----:B------:R-:W-:-:S03]  /*0230*/  FMUL R6, R6, 1.1920928955078125e-07 ;  /* 0x3400000006067820 */ /* 0x000fc60000400000 */
[----:B------:R-:W-:-:S04]  /*0240*/  FFMA R3, R2, -R7, 0.10546888411045074463 ;  /* 0x3dd8001202037423 */ /* 0x000fc80000000807 */
[----:B------:R-:W-:-:S04]  /*0250*/  FFMA R3, R2, R3, -0.13229703903198242188 ;  /* 0xbe0778e002037423 */ /* 0x000fc80000000003 */
[----:B------:R-:W-:-:S04]  /*0260*/  FFMA R3, R2, R3, 0.14491446316242218018 ;  /* 0x3e14647502037423 */ /* 0x000fc80000000003 */
[----:B------:R-:W-:-:S04]  /*0270*/  FFMA R3, R2, R3, -0.16641564667224884033 ;  /* 0xbe2a68dd02037423 */ /* 0x000fc80000000003 */
[----:B------:R-:W-:-:S04]  /*0280*/  FFMA R3, R2, R3, 0.19988867640495300293 ;  /* 0x3e4caf9e02037423 */ /* 0x000fc80000000003 */
[----:B------:R-:W-:-:S04]  /*0290*/  FFMA R3, R2, R3, -0.25000196695327758789 ;  /* 0xbe80004202037423 */ /* 0x000fc80000000003 */
[----:B------:R-:W-:-:S04]  /*02a0*/  FFMA R3, R2, R3, 0.33333510160446166992 ;  /* 0x3eaaaae602037423 */ /* 0x000fc80000000003 */
[----:B------:R-:W-:-:S04]  /*02b0*/  FFMA R3, R2, R3, -0.5 ;  /* 0xbf00000002037423 */ /* 0x000fc80000000003 */
[----:B------:R-:W-:-:S04]  /*02c0*/  FMUL R3, R2, R3 ;  /* 0x0000000302037220 */ /* 0x000fc80000400000 */
[----:B------:R-:W-:-:S04]  /*02d0*/  FFMA R3, R2, R3, R2 ;  /* 0x0000000302037223 */ /* 0x000fc80000000002 */
[----:B------:R-:W-:Y:S01]  /*02e0*/  FFMA R6, R6, 0.69314718246459960938, R3 ;  /* 0x3f31721806067823 */ /* 0x000fe20000000003 */
[C---:B------:R-:W-:Y:S01]  /*02f0*/  @P2 FFMA R6, R9.reuse, R4, +INF ;  /* 0x7f80000009062423 */ /* 0x040fe20000000004 */
[----:B------:R-:W0:Y:S01]  /*0300*/  LDC.64 R2, c[0x0][0x380] ;  /* 0x0000e000ff027b82 */ /* 0x000e220000000a00 */
[----:B------:R-:W-:-:S04]  /*0310*/  @P1 FSETP.NEU.AND P2, PT, R9, RZ, PT ;  /* 0x000000ff0900120b */ /* 0x000fc80003f4d000 */
[----:B------:R-:W-:-:S05]  /*0320*/  @P1 FSEL R6, R6, -RZ, P2 ;  /* 0x800000ff06061208 */ /* 0x000fca0001000000 */
[----:B------:R-:W-:Y:S01]  /*0330*/  @P0 FADD R6, R6, 0.69314718246459960938 ;  /* 0x3f31721806060421 */ /* 0x000fe20000000000 */
[----:B------:R-:W-:-:S04]  /*0340*/  FSETP.NAN.AND P0, PT, |R0|, |R0|, PT ;  /* 0x400000000000720b */ /* 0x000fc80003f08200 */
[----:B------:R-:W-:Y:S01]  /*0350*/  LOP3.LUT R0, R6, 0x80000000, R0, 0xb8, !PT ;  /* 0x8000000006007812 */ /* 0x000fe200078eb800 */
[----:B0-----:R-:W-:-:S03]  /*0360*/  IMAD.WIDE.U32 R2, R5, 0x4, R2 ;  /* 0x0000000405027825 */ /* 0x001fc600078e0002 */
[----:B------:R-:W-:-:S05]  /*0370*/  FSEL R5, R0, R6, !P0 ;  /* 0x0000000600057208 */ /* 0x000fca0004000000 */
[----:B------:R-:W-:Y:S01]  /*0380*/  STG.E desc[UR6][R2.64], R5 ;  /* 0x0000000502007986 */ /* 0x000fe2000c101906 */
[----:B------:R-:W-:Y:S05]  /*0390*/  EXIT ;  /* 0x000000000000794d */ /* 0x000fea0003800000 */
.L_x_0:
[----:B------:R-:W-:-:S00]  /*03a0*/  BRA `(.L_x_0) ;  /* 0xfffffffc00fc7947 */ /* 0x000fc0000383ffff */
[----:B------:R-:W-:-:S00]  /*03b0*/  NOP ;  /* 0x0000000000007918 */ /* 0x000fc00000000000 */
        /* <DEDUP_REMOVED lines=12> */
.L_x_1:


//--------------------- .nv.shared.reserved.0     --------------------------
	.section	.nv.shared.reserved.0,"aw",@nobits
	.weak		__nv_reservedSMEM_offset_0_alias
	.size		__nv_reservedSMEM_offset_0_alias, 0, 64
	.other		__nv_reservedSMEM_offset_0_alias,@"STO_CUDA_RESERVED_SHARED STV_DEFAULT"
__nv_reservedSMEM_offset_0_alias:
	.zero		0
	.zero		64


//--------------------- .nv.constant0.default_function_kernel --------------------------
	.section	.nv.constant0.default_function_kernel,"a",@progbits
	.sectionflags	@""
	.align	4
.nv.constant0.default_function_kernel:
	.zero		912


//--------------------- SYMBOLS --------------------------

	.type		.nv.reservedSmem.offset0,@object
	.size		.nv.reservedSmem.offset0,0x4
